//
// Generated by NVIDIA NVVM Compiler
//
// Compiler Build ID: CL-36424714
// Cuda compilation tools, release 13.0, V13.0.88
// Based on NVVM 20.0.0
//

.version 9.0
.target sm_100
.address_size 64

	// .globl	_Z13kernel_modifyPi

.visible .entry _Z13kernel_modifyPi(
	.param .u64 .ptr .align 1 _Z13kernel_modifyPi_param_0
)
{
	.reg .b32 	%r<7>;
	.reg .b64 	%rd<5>;

	ld.param.u64 	%rd1, [_Z13kernel_modifyPi_param_0];
	cvta.to.global.u64 	%rd2, %rd1;
	mov.u32 	%r1, %ctaid.x;
	mov.u32 	%r2, %ntid.x;
	mov.u32 	%r3, %tid.x;
	mad.lo.s32 	%r4, %r1, %r2, %r3;
	mul.wide.s32 	%rd3, %r4, 4;
	add.s64 	%rd4, %rd2, %rd3;
	ld.global.u32 	%r5, [%rd4];
	shl.b32 	%r6, %r5, 1;
	st.global.u32 	[%rd4], %r6;
	bar.sync 	0;
	ret;

}


// ===== COMPILED SASS (sm_100) =====

	.target	sm_100

	.elftype	@"ET_EXEC"


//--------------------- .note.nv.tkinfo           --------------------------
	.section	.note.nv.tkinfo,"",@"SHT_NOTE"
	.sectionflags	@"SHF_NOTE_NV_TKINFO"
	.tkinfo
        /*0018*/ 	.word	0x00000002
        /*0030*/ 	.string	""
        /*0030*/ 	.string	"ptxas"
        /*0030*/ 	.string	"Cuda compilation tools, release 13.0, V13.0.88"
        /*0030*/ 	.string	"Build cuda_13.0.r13.0/compiler.36424714_0"
        /*0030*/ 	.string	"-arch sm_100 -m 64 "



//--------------------- .note.nv.cuinfo           --------------------------
	.section	.note.nv.cuinfo,"",@"SHT_NOTE"
	.sectionflags	@"SHF_NOTE_NV_CUINFO"
        /*0018*/ 	.short	0x0002
        /*001a*/ 	.short	0x0064
        /*001c*/ 	.short	0x0082
	.zero		2


//--------------------- .nv.info                  --------------------------
	.section	.nv.info,"",@"SHT_CUDA_INFO"
	.align	4


	//----- nvinfo : EIATTR_REGCOUNT
	.align		4
        /*0000*/ 	.byte	0x04, 0x2f
        /*0002*/ 	.short	(.L_1 - .L_0)
	.align		4
.L_0:
        /*0004*/ 	.word	index@(_Z13kernel_modifyPi)
        /*0008*/ 	.word	0x00000008


	//----- nvinfo : EIATTR_FRAME_SIZE
	.align		4
.L_1:
        /*000c*/ 	.byte	0x04, 0x11
        /*000e*/ 	.short	(.L_3 - .L_2)
	.align		4
.L_2:
        /*0010*/ 	.word	index@(_Z13kernel_modifyPi)
        /*0014*/ 	.word	0x00000000


	//----- nvinfo : EIATTR_MIN_STACK_SIZE
	.align		4
.L_3:
        /*0018*/ 	.byte	0x04, 0x12
        /*001a*/ 	.short	(.L_5 - .L_4)
	.align		4
.L_4:
        /*001c*/ 	.word	index@(_Z13kernel_modifyPi)
        /*0020*/ 	.word	0x00000000
.L_5:


//--------------------- .nv.compat                --------------------------
	.section	.nv.compat,"",@"SHT_CUDA_COMPAT_INFO"
	.align	4
        /*0000*/ 	.byte	0x02, 0x09, 0x00, 0x00, 0x02, 0x02, 0x01, 0x00, 0x02, 0x05, 0x05, 0x00, 0x03, 0x07, 0x01, 0x01
        /*0010*/ 	.byte	0x02, 0x03, 0x00, 0x00, 0x02, 0x06, 0x01, 0x00, 0x04, 0x0b, 0x08, 0x00, 0x09, 0x00, 0x00, 0x00
        /*0020*/ 	.byte	0x00, 0x00, 0x00, 0x00


//--------------------- .nv.info._Z13kernel_modifyPi --------------------------
	.section	.nv.info._Z13kernel_modifyPi,"",@"SHT_CUDA_INFO"
	.sectionflags	@""
	.align	4


	//----- nvinfo : EIATTR_CUDA_API_VERSION
	.align		4
        /*0000*/ 	.byte	0x04, 0x37
        /*0002*/ 	.short	(.L_7 - .L_6)
.L_6:
        /*0004*/ 	.word	0x00000082


	//----- nvinfo : EIATTR_KPARAM_INFO
	.align		4
.L_7:
        /*0008*/ 	.byte	0x04, 0x17
        /*000a*/ 	.short	(.L_9 - .L_8)
.L_8:
        /*000c*/ 	.word	0x00000000
        /*0010*/ 	.short	0x0000
        /*0012*/ 	.short	0x0000
        /*0014*/ 	.byte	0x00, 0xf5, 0x21, 0x00


	//----- nvinfo : EIATTR_SPARSE_MMA_MASK
	.align		4
.L_9:
        /*0018*/ 	.byte	0x03, 0x50
        /*001a*/ 	.short	0x0000


	//----- nvinfo : EIATTR_MAXREG_COUNT
	.align		4
        /*001c*/ 	.byte	0x03, 0x1b
        /*001e*/ 	.short	0x00ff


	//----- nvinfo : EIATTR_NUM_BARRIERS
	.align		4
        /*0020*/ 	.byte	0x02, 0x4c
        /*0022*/ 	.byte	0x01
	.zero		1


	//----- nvinfo : EIATTR_MERCURY_ISA_VERSION
	.align		4
        /*0024*/ 	.byte	0x03, 0x5f
        /*0026*/ 	.short	0x0101


	//----- nvinfo : EIATTR_VRC_CTA_INIT_COUNT
	.align		4
        /*0028*/ 	.byte	0x02, 0x4a
	.zero		1
	.zero		1


	//----- nvinfo : EIATTR_EXIT_INSTR_OFFSETS
	.align		4
        /*002c*/ 	.byte	0x04, 0x1c
        /*002e*/ 	.short	(.L_11 - .L_10)


	//   ....[0]....
.L_10:
        /*0030*/ 	.word	0x000000c0


	//----- nvinfo : EIATTR_CBANK_PARAM_SIZE
	.align		4
.L_11:
        /*0034*/ 	.byte	0x03, 0x19
        /*0036*/ 	.short	0x0008


	//----- nvinfo : EIATTR_PARAM_CBANK
	.align		4
        /*0038*/ 	.byte	0x04, 0x0a
        /*003a*/ 	.short	(.L_13 - .L_12)
	.align		4
.L_12:
        /*003c*/ 	.word	index@(.nv.constant0._Z13kernel_modifyPi)
        /*0040*/ 	.short	0x0380
        /*0042*/ 	.short	0x0008


	//----- nvinfo : EIATTR_SW_WAR
	.align		4
.L_13:
        /*0044*/ 	.byte	0x04, 0x36
        /*0046*/ 	.short	(.L_15 - .L_14)
.L_14:
        /*0048*/ 	.word	0x00000008
.L_15:


//--------------------- .nv.callgraph             --------------------------
	.section	.nv.callgraph,"",@"SHT_CUDA_CALLGRAPH"
	.align	4
	.sectionentsize	8
	.align		4
        /*0000*/ 	.word	0x00000000
	.align		4
        /*0004*/ 	.word	0xffffffff
	.align		4
        /*0008*/ 	.word	0x00000000
	.align		4
        /*000c*/ 	.word	0xfffffffe
	.align		4
        /*0010*/ 	.word	0x00000000
	.align		4
        /*0014*/ 	.word	0xfffffffd
	.align		4
        /*0018*/ 	.word	0x00000000
	.align		4
        /*001c*/ 	.word	0xfffffffc


//--------------------- .text._Z13kernel_modifyPi --------------------------
	.section	.text._Z13kernel_modifyPi,"ax",@progbits
	.align	128
        .global         _Z13kernel_modifyPi
        .type           _Z13kernel_modifyPi,@function
        .size           _Z13kernel_modifyPi,(.L_x_1 - _Z13kernel_modifyPi)
        .other          _Z13kernel_modifyPi,@"STO_CUDA_ENTRY STV_DEFAULT"
_Z13kernel_modifyPi:
.text._Z13kernel_modifyPi:
[----:B------:R-:W-:Y:S01]  /*0000*/  LDC R1, c[0x0][0x37c] ;  /* 0x0000df00ff017b82 */ /* 0x000fe20000000800 */
[----:B------:R-:W0:Y:S07]  /*0010*/  S2R R0, SR_TID.X ;  /* 0x0000000000007919 */ /* 0x000e2e0000002100 */
[----:B------:R-:W0:Y:S01]  /*0020*/  S2UR UR6, SR_CTAID.X ;  /* 0x00000000000679c3 */ /* 0x000e220000002500 */
[----:B------:R-:W1:Y:S07]  /*0030*/  LDCU.64 UR4, c[0x0][0x358] ;  /* 0x00006b00ff0477ac */ /* 0x000e6e0008000a00 */
[----:B------:R-:W0:Y:S08]  /*0040*/  LDC R5, c[0x0][0x360] ;  /* 0x0000d800ff057b82 */ /* 0x000e300000000800 */
[----:B------:R-:W2:Y:S01]  /*0050*/  LDC.64 R2, c[0x0][0x380] ;  /* 0x0000e000ff027b82 */ /* 0x000ea20000000a00 */
[----:B0-----:R-:W-:-:S04]  /*0060*/  IMAD R5, R5, UR6, R0 ;  /* 0x0000000605057c24 */ /* 0x001fc8000f8e0200 */
[----:B--2---:R-:W-:-:S05]  /*0070*/  IMAD.WIDE R2, R5, 0x4, R2 ;  /* 0x0000000405027825 */ /* 0x004fca00078e0202 */
[----:B-1----:R-:W2:Y:S02]  /*0080*/  LDG.E R0, desc[UR4][R2.64] ;  /* 0x0000000402007981 */ /* 0x002ea4000c1e1900 */
[----:B--2---:R-:W-:-:S05]  /*0090*/  SHF.L.U32 R5, R0, 0x1, RZ ;  /* 0x0000000100057819 */ /* 0x004fca00000006ff */
[----:B------:R-:W-:Y:S01]  /*00a0*/  STG.E desc[UR4][R2.64], R5 ;  /* 0x0000000502007986 */ /* 0x000fe2000c101904 */
[----:B------:R-:W-:Y:S06]  /*00b0*/  BAR.SYNC.DEFER_BLOCKING 0x0 ;  /* 0x0000000000007b1d */ /* 0x000fec0000010000 */
[----:B------:R-:W-:Y:S05]  /*00c0*/  EXIT ;  /* 0x000000000000794d */ /* 0x000fea0003800000 */
.L_x_0:
[----:B------:R-:W-:-:S00]  /*00d0*/  BRA `(.L_x_0) ;  /* 0xfffffffc00fc7947 */ /* 0x000fc0000383ffff */
[----:B------:R-:W-:-:S00]  /*00e0*/  NOP ;  /* 0x0000000000007918 */ /* 0x000fc00000000000 */
        /* <DEDUP_REMOVED lines=9> */
.L_x_1:


//--------------------- .nv.shared.reserved.0     --------------------------
	.section	.nv.shared.reserved.0,"aw",@nobits
	.weak		__nv_reservedSMEM_offset_0_alias
	.size		__nv_reservedSMEM_offset_0_alias, 0, 64
	.other		__nv_reservedSMEM_offset_0_alias,@"STO_CUDA_RESERVED_SHARED STV_DEFAULT"
__nv_reservedSMEM_offset_0_alias:
	.zero		0
	.zero		64


//--------------------- .nv.constant0._Z13kernel_modifyPi --------------------------
	.section	.nv.constant0._Z13kernel_modifyPi,"a",@progbits
	.sectionflags	@""
	.align	4
.nv.constant0._Z13kernel_modifyPi:
	.zero		904


//--------------------- SYMBOLS --------------------------

	.type		.nv.reservedSmem.offset0,@object
	.size		.nv.reservedSmem.offset0,0x4
